	.headerflags	@"EF_CUDA_TEXMODE_UNIFIED EF_CUDA_64BIT_ADDRESS EF_CUDA_ACCELERATORS EF_CUDA_SM90 EF_CUDA_VIRTUAL_SM(EF_CUDA_SM90)"
	.elftype	@"ET_EXEC"


//--------------------- .nv.info                  --------------------------
	.section	.nv.info,"",@"SHT_CUDA_INFO"
	.align	4


	//----- nvinfo : EIATTR_REGCOUNT
	.align		4
        /*0000*/ 	.byte	0x04, 0x2f
        /*0002*/ 	.short	(.L_1 - .L_0)
	.align		4
.L_0:
        /*0004*/ 	.word	index@(triton_poi_fused_add_convolution_mean_mul_relu_21)
        /*0008*/ 	.word	0x00000020


	//----- nvinfo : EIATTR_MIN_STACK_SIZE
	.align		4
.L_1:
        /*000c*/ 	.byte	0x04, 0x12
        /*000e*/ 	.short	(.L_3 - .L_2)
	.align		4
.L_2:
        /*0010*/ 	.word	index@(triton_poi_fused_add_convolution_mean_mul_relu_21)
        /*0014*/ 	.word	0x00000000


	//----- nvinfo : EIATTR_FRAME_SIZE
	.align		4
.L_3:
        /*0018*/ 	.byte	0x04, 0x11
        /*001a*/ 	.short	(.L_5 - .L_4)
	.align		4
.L_4:
        /*001c*/ 	.word	index@(triton_poi_fused_add_convolution_mean_mul_relu_21)
        /*0020*/ 	.word	0x00000000


	//----- nvinfo : EIATTR_MIN_STACK_SIZE
	.align		4
.L_5:
        /*0024*/ 	.byte	0x04, 0x12
        /*0026*/ 	.short	(.L_7 - .L_6)
	.align		4
.L_6:
        /*0028*/ 	.word	index@(triton_poi_fused_add_convolution_mean_mul_relu_21)
        /*002c*/ 	.word	0x00000000
.L_7:


//--------------------- .nv.info.triton_poi_fused_add_convolution_mean_mul_relu_21 --------------------------
	.section	.nv.info.triton_poi_fused_add_convolution_mean_mul_relu_21,"",@"SHT_CUDA_INFO"
	.sectionflags	@""
	.align	4


	//----- nvinfo : EIATTR_CUDA_API_VERSION
	.align		4
        /*0000*/ 	.byte	0x04, 0x37
        /*0002*/ 	.short	(.L_9 - .L_8)
.L_8:
        /*0004*/ 	.word	0x0000007c


	//----- nvinfo : EIATTR_KPARAM_INFO
	.align		4
.L_9:
        /*0008*/ 	.byte	0x04, 0x17
        /*000a*/ 	.short	(.L_11 - .L_10)
.L_10:
        /*000c*/ 	.word	0x00000000
        /*0010*/ 	.short	0x0005
        /*0012*/ 	.short	0x0028
        /*0014*/ 	.byte	0x00, 0xf0, 0x11, 0x00


	//----- nvinfo : EIATTR_KPARAM_INFO
	.align		4
.L_11:
        /*0018*/ 	.byte	0x04, 0x17
        /*001a*/ 	.short	(.L_13 - .L_12)
.L_12:
        /*001c*/ 	.word	0x00000000
        /*0020*/ 	.short	0x0004
        /*0022*/ 	.short	0x0020
        /*0024*/ 	.byte	0x00, 0xf4, 0x21, 0x00


	//----- nvinfo : EIATTR_KPARAM_INFO
	.align		4
.L_13:
        /*0028*/ 	.byte	0x04, 0x17
        /*002a*/ 	.short	(.L_15 - .L_14)
.L_14:
        /*002c*/ 	.word	0x00000000
        /*0030*/ 	.short	0x0003
        /*0032*/ 	.short	0x0018
        /*0034*/ 	.byte	0x00, 0xf4, 0x21, 0x00


	//----- nvinfo : EIATTR_KPARAM_INFO
	.align		4
.L_15:
        /*0038*/ 	.byte	0x04, 0x17
        /*003a*/ 	.short	(.L_17 - .L_16)
.L_16:
        /*003c*/ 	.word	0x00000000
        /*0040*/ 	.short	0x0002
        /*0042*/ 	.short	0x0010
        /*0044*/ 	.byte	0x00, 0xf4, 0x21, 0x00


	//----- nvinfo : EIATTR_KPARAM_INFO
	.align		4
.L_17:
        /*0048*/ 	.byte	0x04, 0x17
        /*004a*/ 	.short	(.L_19 - .L_18)
.L_18:
        /*004c*/ 	.word	0x00000000
        /*0050*/ 	.short	0x0001
        /*0052*/ 	.short	0x0008
        /*0054*/ 	.byte	0x00, 0xf4, 0x21, 0x00


	//----- nvinfo : EIATTR_KPARAM_INFO
	.align		4
.L_19:
        /*0058*/ 	.byte	0x04, 0x17
        /*005a*/ 	.short	(.L_21 - .L_20)
.L_20:
        /*005c*/ 	.word	0x00000000
        /*0060*/ 	.short	0x0000
        /*0062*/ 	.short	0x0000
        /*0064*/ 	.byte	0x00, 0xf4, 0x21, 0x00


	//----- nvinfo : EIATTR_SPARSE_MMA_MASK
	.align		4
.L_21:
        /*0068*/ 	.byte	0x03, 0x50
        /*006a*/ 	.short	0x0000


	//----- nvinfo : EIATTR_MAXREG_COUNT
	.align		4
        /*006c*/ 	.byte	0x03, 0x1b
        /*006e*/ 	.short	0x00ff


	//----- nvinfo : EIATTR_EXIT_INSTR_OFFSETS
	.align		4
        /*0070*/ 	.byte	0x04, 0x1c
        /*0072*/ 	.short	(.L_23 - .L_22)


	//   ....[0]....
.L_22:
        /*0074*/ 	.word	0x00000660


	//   ....[1]....
        /*0078*/ 	.word	0x000006a0


	//----- nvinfo : EIATTR_REQNTID
	.align		4
.L_23:
        /*007c*/ 	.byte	0x04, 0x10
        /*007e*/ 	.short	(.L_25 - .L_24)
.L_24:
        /*0080*/ 	.word	0x00000080
        /*0084*/ 	.word	0x00000001
        /*0088*/ 	.word	0x00000001


	//----- nvinfo : EIATTR_CBANK_PARAM_SIZE
	.align		4
.L_25:
        /*008c*/ 	.byte	0x03, 0x19
        /*008e*/ 	.short	0x002c


	//----- nvinfo : EIATTR_PARAM_CBANK
	.align		4
        /*0090*/ 	.byte	0x04, 0x0a
        /*0092*/ 	.short	(.L_27 - .L_26)
	.align		4
.L_26:
        /*0094*/ 	.word	index@(.nv.constant0.triton_poi_fused_add_convolution_mean_mul_relu_21)
        /*0098*/ 	.short	0x0210
        /*009a*/ 	.short	0x002c


	//----- nvinfo : EIATTR_SW_WAR
	.align		4
.L_27:
        /*009c*/ 	.byte	0x04, 0x36
        /*009e*/ 	.short	(.L_29 - .L_28)
.L_28:
        /*00a0*/ 	.word	0x00000008
.L_29:


//--------------------- .nv.callgraph             --------------------------
	.section	.nv.callgraph,"",@"SHT_CUDA_CALLGRAPH"
	.align	4
	.sectionentsize	8
	.align		4
        /*0000*/ 	.word	0x00000000
	.align		4
        /*0004*/ 	.word	0xffffffff
	.align		4
        /*0008*/ 	.word	0x00000000
	.align		4
        /*000c*/ 	.word	0xfffffffe
	.align		4
        /*0010*/ 	.word	0x00000000
	.align		4
        /*0014*/ 	.word	0xfffffffd
	.align		4
        /*0018*/ 	.word	0x00000000
	.align		4
        /*001c*/ 	.word	0xfffffffc


//--------------------- .text.triton_poi_fused_add_convolution_mean_mul_relu_21 --------------------------
	.section	.text.triton_poi_fused_add_convolution_mean_mul_relu_21,"ax",@progbits
	.align	128
        .global         triton_poi_fused_add_convolution_mean_mul_relu_21
        .type           triton_poi_fused_add_convolution_mean_mul_relu_21,@function
        .size           triton_poi_fused_add_convolution_mean_mul_relu_21,(.L_x_1 - triton_poi_fused_add_convolution_mean_mul_relu_21)
        .other          triton_poi_fused_add_convolution_mean_mul_relu_21,@"STO_CUDA_ENTRY STV_DEFAULT"
triton_poi_fused_add_convolution_mean_mul_relu_21:
.text.triton_poi_fused_add_convolution_mean_mul_relu_21:
[----:B------:R-:W0:Y:S02]  /*0000*/  LDC R1, c[0x0][0x28] ;  /* 0x00000a00ff017b82 */ /* 0x000e240000000800 */
[----:B------:R-:W1:Y:S01]  /*0010*/  S2R R0, SR_TID.X ;  /* 0x0000000000007919 */ /* 0x000e620000002100 */
[----:B------:R-:W2:Y:S01]  /*0020*/  LDC.64 R10, c[0x0][0x210] ;  /* 0x00008400ff0a7b82 */ /* 0x000ea20000000a00 */
[----:B------:R-:W-:Y:S02]  /*0030*/  CS2R R12, SRZ ;  /* 0x00000000000c7805 */ /* 0x000fe4000001ff00 */
[----:B------:R-:W-:Y:S01]  /*0040*/  CS2R R18, SRZ ;  /* 0x0000000000127805 */ /* 0x000fe2000001ff00 */
[----:B------:R-:W3:Y:S01]  /*0050*/  S2R R14, SR_CTAID.X ;  /* 0x00000000000e7919 */ /* 0x000ee20000002500 */
[----:B------:R-:W-:Y:S01]  /*0060*/  CS2R R24, SRZ ;  /* 0x0000000000187805 */ /* 0x000fe2000001ff00 */
[----:B------:R-:W-:Y:S01]  /*0070*/  IMAD.MOV.U32 R5, RZ, RZ, RZ ;  /* 0x000000ffff057224 */ /* 0x000fe200078e00ff */
[----:B------:R-:W-:Y:S01]  /*0080*/  CS2R R8, SRZ ;  /* 0x0000000000087805 */ /* 0x000fe2000001ff00 */
[----:B------:R-:W-:Y:S01]  /*0090*/  ULDC.64 UR4, c[0x0][0x208] ;  /* 0x0000820000047ab9 */ /* 0x000fe20000000a00 */
[----:B------:R-:W4:Y:S08]  /*00a0*/  LDC.64 R28, c[0x0][0x218] ;  /* 0x00008600ff1c7b82 */ /* 0x000f300000000a00 */
[----:B------:R-:W5:Y:S01]  /*00b0*/  LDC.64 R16, c[0x0][0x220] ;  /* 0x00008800ff107b82 */ /* 0x000f620000000a00 */
[----:B-1----:R-:W-:-:S05]  /*00c0*/  IMAD.SHL.U32 R0, R0, 0x2, RZ ;  /* 0x0000000200007824 */ /* 0x002fca00078e00ff */
[----:B------:R-:W-:Y:S01]  /*00d0*/  LOP3.LUT R3, R0, 0xfe, RZ, 0xc0, !PT ;  /* 0x000000fe00037812 */ /* 0x000fe200078ec0ff */
[----:B------:R-:W-:-:S04]  /*00e0*/  IMAD.MOV.U32 R0, RZ, RZ, RZ ;  /* 0x000000ffff007224 */ /* 0x000fc800078e00ff */
[----:B---3--:R-:W-:Y:S01]  /*00f0*/  IMAD R4, R14, 0x100, R3 ;  /* 0x000001000e047824 */ /* 0x008fe200078e0203 */
[----:B------:R-:W-:-:S04]  /*0100*/  CS2R R2, SRZ ;  /* 0x0000000000027805 */ /* 0x000fc8000001ff00 */
[C---:B------:R-:W-:Y:S02]  /*0110*/  ISETP.GE.AND P0, PT, R4.reuse, 0x100, PT ;  /* 0x000001000400780c */ /* 0x040fe40003f06270 */
[----:B------:R-:W-:Y:S01]  /*0120*/  SHF.L.U32 R7, R4, 0x2, RZ ;  /* 0x0000000204077819 */ /* 0x000fe200000006ff */
[----:B------:R-:W-:-:S04]  /*0130*/  HFMA2.MMA R6, -RZ, RZ, 0, 0 ;  /* 0x00000000ff067435 */ /* 0x000fc800000001ff */
[C---:B--2---:R-:W-:Y:S01]  /*0140*/  IMAD.WIDE R10, R7.reuse, 0x4, R10 ;  /* 0x00000004070a7825 */ /* 0x044fe200078e020a */
[----:B------:R-:W-:Y:S02]  /*0150*/  CS2R R26, SRZ ;  /* 0x00000000001a7805 */ /* 0x000fe4000001ff00 */
[----:B------:R-:W-:Y:S02]  /*0160*/  CS2R R22, SRZ ;  /* 0x0000000000167805 */ /* 0x000fe4000001ff00 */
[----:B------:R-:W-:Y:S01]  /*0170*/  CS2R R20, SRZ ;  /* 0x0000000000147805 */ /* 0x000fe2000001ff00 */
[C---:B----4-:R-:W-:Y:S01]  /*0180*/  IMAD.WIDE R28, R7.reuse, 0x4, R28 ;  /* 0x00000004071c7825 */ /* 0x050fe200078e021c */
[----:B------:R-:W2:Y:S04]  /*0190*/  @!P0 LDG.E.EL R13, desc[UR4][R10.64] ;  /* 0x000000040a0d8981 */ /* 0x000ea8000c2e1900 */
[----:B------:R-:W3:Y:S04]  /*01a0*/  @!P0 LDG.E.EL R0, desc[UR4][R10.64+0x10] ;  /* 0x000010040a008981 */ /* 0x000ee8000c2e1900 */
[----:B------:R-:W4:Y:S04]  /*01b0*/  @!P0 LDG.E.EL R19, desc[UR4][R10.64+0x4] ;  /* 0x000004040a138981 */ /* 0x000f28000c2e1900 */
[----:B------:R-:W3:Y:S04]  /*01c0*/  @!P0 LDG.E.EL R24, desc[UR4][R10.64+0x14] ;  /* 0x000014040a188981 */ /* 0x000ee8000c2e1900 */
[----:B------:R-:W3:Y:S04]  /*01d0*/  @!P0 LDG.E.EL R12, desc[UR4][R10.64+0x8] ;  /* 0x000008040a0c8981 */ /* 0x000ee8000c2e1900 */
[----:B------:R-:W3:Y:S04]  /*01e0*/  @!P0 LDG.E.EL R3, desc[UR4][R10.64+0x18] ;  /* 0x000018040a038981 */ /* 0x000ee8000c2e1900 */
[----:B------:R-:W3:Y:S04]  /*01f0*/  @!P0 LDG.E.EL R5, desc[UR4][R10.64+0xc] ;  /* 0x00000c040a058981 */ /* 0x000ee8000c2e1900 */
[----:B------:R1:W3:Y:S01]  /*0200*/  @!P0 LDG.E.EL R9, desc[UR4][R10.64+0x1c] ;  /* 0x00001c040a098981 */ /* 0x0002e2000c2e1900 */
[----:B-----5:R-:W-:-:S03]  /*0210*/  IMAD.WIDE R16, R7, 0x4, R16 ;  /* 0x0000000407107825 */ /* 0x020fc600078e0210 */
[----:B------:R-:W5:Y:S04]  /*0220*/  @!P0 LDG.E.EL R6, desc[UR4][R28.64] ;  /* 0x000000041c068981 */ /* 0x000f68000c2e1900 */
[----:B------:R-:W5:Y:S01]  /*0230*/  @!P0 LDG.E.EL R25, desc[UR4][R28.64+0x10] ;  /* 0x000010041c198981 */ /* 0x000f62000c2e1900 */
[----:B-1----:R-:W-:Y:S01]  /*0240*/  CS2R R10, SRZ ;  /* 0x00000000000a7805 */ /* 0x002fe2000001ff00 */
[----:B------:R-:W-:Y:S02]  /*0250*/  IMAD.MOV.U32 R7, RZ, RZ, RZ ;  /* 0x000000ffff077224 */ /* 0x000fe400078e00ff */
[----:B------:R-:W5:Y:S04]  /*0260*/  @!P0 LDG.E.EL R26, desc[UR4][R28.64+0x4] ;  /* 0x000004041c1a8981 */ /* 0x000f68000c2e1900 */
[----:B------:R-:W5:Y:S04]  /*0270*/  @!P0 LDG.E.EL R23, desc[UR4][R28.64+0x14] ;  /* 0x000014041c178981 */ /* 0x000f68000c2e1900 */
[----:B------:R-:W5:Y:S04]  /*0280*/  @!P0 LDG.E.EL R21, desc[UR4][R28.64+0x8] ;  /* 0x000008041c158981 */ /* 0x000f68000c2e1900 */
[----:B------:R-:W5:Y:S04]  /*0290*/  @!P0 LDG.E.EL R18, desc[UR4][R28.64+0x18] ;  /* 0x000018041c128981 */ /* 0x000f68000c2e1900 */
[----:B------:R-:W5:Y:S04]  /*02a0*/  @!P0 LDG.E.EL R11, desc[UR4][R28.64+0xc] ;  /* 0x00000c041c0b8981 */ /* 0x000f68000c2e1900 */
[----:B------:R1:W5:Y:S04]  /*02b0*/  @!P0 LDG.E.EL R8, desc[UR4][R28.64+0x1c] ;  /* 0x00001c041c088981 */ /* 0x000368000c2e1900 */
[----:B------:R-:W5:Y:S04]  /*02c0*/  @!P0 LDG.E.EL R22, desc[UR4][R16.64+0x10] ;  /* 0x0000100410168981 */ /* 0x000f68000c2e1900 */
[----:B------:R-:W5:Y:S01]  /*02d0*/  @!P0 LDG.E.EL R27, desc[UR4][R16.64+0x4] ;  /* 0x00000404101b8981 */ /* 0x000f62000c2e1900 */
[----:B-1----:R-:W-:-:S03]  /*02e0*/  CS2R R28, SRZ ;  /* 0x00000000001c7805 */ /* 0x002fc6000001ff00 */
[----:B------:R-:W5:Y:S04]  /*02f0*/  @!P0 LDG.E.EL R2, desc[UR4][R16.64+0x14] ;  /* 0x0000140410028981 */ /* 0x000f68000c2e1900 */
[----:B------:R-:W5:Y:S04]  /*0300*/  @!P0 LDG.E.EL R28, desc[UR4][R16.64] ;  /* 0x00000004101c8981 */ /* 0x000f68000c2e1900 */
[----:B------:R-:W5:Y:S04]  /*0310*/  @!P0 LDG.E.EL R7, desc[UR4][R16.64+0x8] ;  /* 0x0000080410078981 */ /* 0x000f68000c2e1900 */
[----:B------:R-:W5:Y:S04]  /*0320*/  @!P0 LDG.E.EL R20, desc[UR4][R16.64+0x18] ;  /* 0x0000180410148981 */ /* 0x000f68000c2e1900 */
[----:B------:R-:W5:Y:S04]  /*0330*/  @!P0 LDG.E.EL R29, desc[UR4][R16.64+0xc] ;  /* 0x00000c04101d8981 */ /* 0x000f68000c2e1900 */
[----:B------:R1:W5:Y:S02]  /*0340*/  @!P0 LDG.E.EL R10, desc[UR4][R16.64+0x1c] ;  /* 0x00001c04100a8981 */ /* 0x000364000c2e1900 */
[----:B-1----:R-:W-:-:S02]  /*0350*/  SHF.R.S32.HI R17, RZ, 0x17, R14 ;  /* 0x00000017ff117819 */ /* 0x002fc4000001140e */
[----:B------:R-:W1:Y:S02]  /*0360*/  LDC.64 R14, c[0x0][0x228] ;  /* 0x00008a00ff0e7b82 */ /* 0x000e640000000a00 */
[----:B------:R-:W-:-:S04]  /*0370*/  SGXT R17, R17, 0x1 ;  /* 0x000000011111781a */ /* 0x000fc80000000200 */
[----:B------:R-:W-:-:S04]  /*0380*/  LEA.HI R17, R17, R4, RZ, 0x6 ;  /* 0x0000000411117211 */ /* 0x000fc800078f30ff */
[----:B------:R-:W-:-:S04]  /*0390*/  LOP3.LUT R17, R17, 0xffffffc0, RZ, 0xc0, !PT ;  /* 0xffffffc011117812 */ /* 0x000fc800078ec0ff */
[----:B------:R-:W-:-:S05]  /*03a0*/  IADD3 R17, R4, -R17, RZ ;  /* 0x8000001104117210 */ /* 0x000fca0007ffe0ff */
[----:B-1----:R-:W-:Y:S01]  /*03b0*/  IMAD.WIDE R14, R17, 0x4, R14 ;  /* 0x00000004110e7825 */ /* 0x002fe200078e020e */
[----:B------:R-:W-:-:S06]  /*03c0*/  CS2R R16, SRZ ;  /* 0x0000000000107805 */ /* 0x000fcc000001ff00 */
[----:B------:R-:W5:Y:S01]  /*03d0*/  @!P0 LDG.E.EL.64 R16, desc[UR4][R14.64] ;  /* 0x000000040e108981 */ /* 0x000f62000c2e1b00 */
[----:B--2---:R-:W-:-:S04]  /*03e0*/  FSETP.GEU.AND P1, PT, R13, RZ, PT ;  /* 0x000000ff0d00720b */ /* 0x004fc80003f2e000 */
[----:B------:R-:W-:Y:S02]  /*03f0*/  FSEL R13, R13, RZ, P1 ;  /* 0x000000ff0d0d7208 */ /* 0x000fe40000800000 */
[----:B----4-:R-:W-:-:S04]  /*0400*/  FSETP.GEU.AND P1, PT, R19, RZ, PT ;  /* 0x000000ff1300720b */ /* 0x010fc80003f2e000 */
[----:B------:R-:W-:Y:S02]  /*0410*/  FSEL R19, R19, RZ, P1 ;  /* 0x000000ff13137208 */ /* 0x000fe40000800000 */
[----:B---3--:R-:W-:Y:S02]  /*0420*/  FSETP.GEU.AND P2, PT, R0, RZ, PT ;  /* 0x000000ff0000720b */ /* 0x008fe40003f4e000 */
[----:B------:R-:W-:Y:S02]  /*0430*/  FSETP.GEU.AND P3, PT, R24, RZ, PT ;  /* 0x000000ff1800720b */ /* 0x000fe40003f6e000 */
[----:B------:R-:W-:Y:S02]  /*0440*/  FSEL R0, R0, RZ, P2 ;  /* 0x000000ff00007208 */ /* 0x000fe40001000000 */
[----:B------:R-:W-:Y:S02]  /*0450*/  FSETP.GEU.AND P1, PT, R12, RZ, PT ;  /* 0x000000ff0c00720b */ /* 0x000fe40003f2e000 */
[----:B------:R-:W-:-:S02]  /*0460*/  FSEL R24, R24, RZ, P3 ;  /* 0x000000ff18187208 */ /* 0x000fc40001800000 */
[----:B------:R-:W-:Y:S02]  /*0470*/  FSETP.GEU.AND P2, PT, R3, RZ, PT ;  /* 0x000000ff0300720b */ /* 0x000fe40003f4e000 */
[----:B------:R-:W-:Y:S01]  /*0480*/  FSETP.GEU.AND P3, PT, R9, RZ, PT ;  /* 0x000000ff0900720b */ /* 0x000fe20003f6e000 */
[----:B-----5:R-:W-:-:S04]  /*0490*/  FADD R28, R16, R28 ;  /* 0x0000001c101c7221 */ /* 0x020fc80000000000 */
[----:B------:R-:W-:Y:S01]  /*04a0*/  FFMA R13, R13, R6, R28 ;  /* 0x000000060d0d7223 */ /* 0x000fe2000000001c */
[--C-:B------:R-:W-:Y:S01]  /*04b0*/  FADD R6, R27, R16.reuse ;  /* 0x000000101b067221 */ /* 0x100fe20000000000 */
[----:B------:R-:W-:-:S03]  /*04c0*/  FADD R28, R7, R16 ;  /* 0x00000010071c7221 */ /* 0x000fc60000000000 */
[----:B------:R-:W-:Y:S02]  /*04d0*/  FFMA R26, R19, R26, R6 ;  /* 0x0000001a131a7223 */ /* 0x000fe40000000006 */
[----:B------:R-:W1:Y:S01]  /*04e0*/  LDC.64 R6, c[0x0][0x230] ;  /* 0x00008c00ff067b82 */ /* 0x000e620000000a00 */
[----:B------:R-:W-:Y:S01]  /*04f0*/  FADD R27, R17, R22 ;  /* 0x00000016111b7221 */ /* 0x000fe20000000000 */
[----:B------:R-:W-:Y:S01]  /*0500*/  FADD R19, R2, R17 ;  /* 0x0000001102137221 */ /* 0x000fe20000000000 */
[----:B------:R-:W-:Y:S02]  /*0510*/  FSEL R2, R3, RZ, P2 ;  /* 0x000000ff03027208 */ /* 0x000fe40001000000 */
[----:B------:R-:W-:Y:S01]  /*0520*/  FFMA R0, R0, R25, R27 ;  /* 0x0000001900007223 */ /* 0x000fe2000000001b */
[----:B------:R-:W-:Y:S01]  /*0530*/  FSEL R25, R12, RZ, P1 ;  /* 0x000000ff0c197208 */ /* 0x000fe20000800000 */
[----:B------:R-:W-:Y:S01]  /*0540*/  FADD R15, R20, R17 ;  /* 0x00000011140f7221 */ /* 0x000fe20000000000 */
[----:B------:R-:W-:Y:S01]  /*0550*/  FSETP.GEU.AND P1, PT, R5, RZ, PT ;  /* 0x000000ff0500720b */ /* 0x000fe20003f2e000 */
[----:B------:R-:W-:Y:S01]  /*0560*/  FFMA R19, R24, R23, R19 ;  /* 0x0000001718137223 */ /* 0x000fe20000000013 */
[----:B------:R-:W-:Y:S01]  /*0570*/  FADD R17, R10, R17 ;  /* 0x000000110a117221 */ /* 0x000fe20000000000 */
[----:B------:R-:W-:Y:S01]  /*0580*/  FSEL R10, R9, RZ, P3 ;  /* 0x000000ff090a7208 */ /* 0x000fe20001800000 */
[----:B------:R-:W-:Y:S01]  /*0590*/  FADD R16, R29, R16 ;  /* 0x000000101d107221 */ /* 0x000fe20000000000 */
[----:B------:R-:W-:Y:S01]  /*05a0*/  FSEL R5, R5, RZ, P1 ;  /* 0x000000ff05057208 */ /* 0x000fe20000800000 */
[----:B------:R-:W-:Y:S01]  /*05b0*/  FFMA R28, R25, R21, R28 ;  /* 0x00000015191c7223 */ /* 0x000fe2000000001c */
[----:B------:R-:W-:Y:S01]  /*05c0*/  FADD R13, R13, R26 ;  /* 0x0000001a0d0d7221 */ /* 0x000fe20000000000 */
[----:B------:R-:W-:Y:S01]  /*05d0*/  FFMA R15, R2, R18, R15 ;  /* 0x00000012020f7223 */ /* 0x000fe2000000000f */
[----:B------:R-:W-:Y:S01]  /*05e0*/  FADD R0, R0, R19 ;  /* 0x0000001300007221 */ /* 0x000fe20000000000 */
[----:B------:R-:W-:Y:S01]  /*05f0*/  FFMA R5, R5, R11, R16 ;  /* 0x0000000b05057223 */ /* 0x000fe20000000010 */
[----:B------:R-:W-:Y:S01]  /*0600*/  FADD R28, R13, R28 ;  /* 0x0000001c0d1c7221 */ /* 0x000fe20000000000 */
[----:B------:R-:W-:Y:S01]  /*0610*/  FFMA R8, R10, R8, R17 ;  /* 0x000000080a087223 */ /* 0x000fe20000000011 */
[----:B------:R-:W-:-:S02]  /*0620*/  FADD R15, R0, R15 ;  /* 0x0000000f000f7221 */ /* 0x000fc40000000000 */
[----:B------:R-:W-:Y:S01]  /*0630*/  FADD R5, R5, R28 ;  /* 0x0000001c05057221 */ /* 0x000fe20000000000 */
[----:B-1----:R-:W-:-:S04]  /*0640*/  IMAD.WIDE R6, R4, 0x4, R6 ;  /* 0x0000000404067825 */ /* 0x002fc800078e0206 */
[----:B------:R-:W-:Y:S01]  /*0650*/  FADD R8, R8, R15 ;  /* 0x0000000f08087221 */ /* 0x000fe20000000000 */
[----:B------:R-:W-:Y:S06]  /*0660*/  @P0 EXIT ;  /* 0x000000000000094d */ /* 0x000fec0003800000 */
[----:B------:R-:W-:Y:S01]  /*0670*/  FMUL R2, R5, 0.25 ;  /* 0x3e80000005027820 */ /* 0x000fe20000400000 */
[----:B------:R-:W-:-:S05]  /*0680*/  FMUL R3, R8, 0.25 ;  /* 0x3e80000008037820 */ /* 0x000fca0000400000 */
[----:B------:R-:W-:Y:S01]  /*0690*/  STG.E.64 desc[UR4][R6.64], R2 ;  /* 0x0000000206007986 */ /* 0x000fe2000c101b04 */
[----:B------:R-:W-:Y:S05]  /*06a0*/  EXIT ;  /* 0x000000000000794d */ /* 0x000fea0003800000 */
.L_x_0:
[----:B------:R-:W-:-:S00]  /*06b0*/  BRA `(.L_x_0) ;  /* 0xfffffffc00fc7947 */ /* 0x000fc0000383ffff */
[----:B------:R-:W-:-:S00]  /*06c0*/  NOP ;  /* 0x0000000000007918 */ /* 0x000fc00000000000 */
        /* <DEDUP_REMOVED lines=11> */
.L_x_1:


//--------------------- .nv.constant0.triton_poi_fused_add_convolution_mean_mul_relu_21 --------------------------
	.section	.nv.constant0.triton_poi_fused_add_convolution_mean_mul_relu_21,"a",@progbits
	.sectionflags	@""
	.align	4
.nv.constant0.triton_poi_fused_add_convolution_mean_mul_relu_21:
	.zero		572
